//
// Generated by NVIDIA NVVM Compiler
//
// Compiler Build ID: CL-36424714
// Cuda compilation tools, release 13.0, V13.0.88
// Based on NVVM 20.0.0
//

.version 9.0
.target sm_100
.address_size 64

	// .globl	_Z12matmulkernelPfS_S_i

.visible .entry _Z12matmulkernelPfS_S_i(
	.param .u64 .ptr .align 1 _Z12matmulkernelPfS_S_i_param_0,
	.param .u64 .ptr .align 1 _Z12matmulkernelPfS_S_i_param_1,
	.param .u64 .ptr .align 1 _Z12matmulkernelPfS_S_i_param_2,
	.param .u32 _Z12matmulkernelPfS_S_i_param_3
)
{
	.reg .pred 	%p<10>;
	.reg .b32 	%r<40>;
	.reg .b32 	%f<67>;
	.reg .b64 	%rd<67>;

	ld.param.u64 	%rd14, [_Z12matmulkernelPfS_S_i_param_0];
	ld.param.u64 	%rd15, [_Z12matmulkernelPfS_S_i_param_1];
	ld.param.u32 	%r18, [_Z12matmulkernelPfS_S_i_param_3];
	cvta.to.global.u64 	%rd1, %rd15;
	cvta.to.global.u64 	%rd2, %rd14;
	mov.u32 	%r19, %ctaid.y;
	mov.u32 	%r20, %ntid.y;
	mov.u32 	%r21, %tid.y;
	mad.lo.s32 	%r1, %r19, %r20, %r21;
	mov.u32 	%r22, %ctaid.x;
	mov.u32 	%r23, %ntid.x;
	mov.u32 	%r24, %tid.x;
	mad.lo.s32 	%r2, %r22, %r23, %r24;
	max.s32 	%r25, %r1, %r2;
	setp.ge.s32 	%p1, %r25, %r18;
	@%p1 bra 	$L__BB0_13;
	mul.lo.s32 	%r3, %r18, %r1;
	and.b32  	%r4, %r18, 7;
	setp.lt.u32 	%p2, %r18, 8;
	mov.f32 	%f66, 0f00000000;
	mov.b32 	%r38, 0;
	@%p2 bra 	$L__BB0_4;
	and.b32  	%r38, %r18, 2147483640;
	neg.s32 	%r36, %r38;
	mul.wide.s32 	%rd16, %r18, 4;
	add.s64 	%rd3, %rd1, %rd16;
	shl.b32 	%r7, %r18, 3;
	mul.wide.s32 	%rd17, %r18, 8;
	add.s64 	%rd4, %rd1, %rd17;
	mul.wide.s32 	%rd18, %r18, 12;
	add.s64 	%rd5, %rd1, %rd18;
	mul.wide.s32 	%rd19, %r18, 16;
	add.s64 	%rd6, %rd1, %rd19;
	mul.wide.s32 	%rd20, %r18, 20;
	add.s64 	%rd7, %rd1, %rd20;
	mul.wide.s32 	%rd21, %r18, 24;
	add.s64 	%rd8, %rd1, %rd21;
	mul.wide.s32 	%rd22, %r18, 28;
	add.s64 	%rd9, %rd1, %rd22;
	mul.wide.u32 	%rd23, %r3, 4;
	add.s64 	%rd24, %rd23, %rd2;
	add.s64 	%rd66, %rd24, 16;
	mov.f32 	%f66, 0f00000000;
	mov.u32 	%r35, %r2;
$L__BB0_3:
	.pragma "nounroll";
	mul.wide.s32 	%rd25, %r35, 4;
	add.s64 	%rd26, %rd3, %rd25;
	add.s64 	%rd27, %rd4, %rd25;
	add.s64 	%rd28, %rd5, %rd25;
	add.s64 	%rd29, %rd6, %rd25;
	add.s64 	%rd30, %rd7, %rd25;
	add.s64 	%rd31, %rd8, %rd25;
	add.s64 	%rd32, %rd9, %rd25;
	add.s64 	%rd33, %rd1, %rd25;
	ld.global.f32 	%f16, [%rd66+-16];
	ld.global.f32 	%f17, [%rd33];
	fma.rn.f32 	%f18, %f16, %f17, %f66;
	ld.global.f32 	%f19, [%rd66+-12];
	ld.global.f32 	%f20, [%rd26];
	fma.rn.f32 	%f21, %f19, %f20, %f18;
	ld.global.f32 	%f22, [%rd66+-8];
	ld.global.f32 	%f23, [%rd27];
	fma.rn.f32 	%f24, %f22, %f23, %f21;
	ld.global.f32 	%f25, [%rd66+-4];
	ld.global.f32 	%f26, [%rd28];
	fma.rn.f32 	%f27, %f25, %f26, %f24;
	ld.global.f32 	%f28, [%rd66];
	ld.global.f32 	%f29, [%rd29];
	fma.rn.f32 	%f30, %f28, %f29, %f27;
	ld.global.f32 	%f31, [%rd66+4];
	ld.global.f32 	%f32, [%rd30];
	fma.rn.f32 	%f33, %f31, %f32, %f30;
	ld.global.f32 	%f34, [%rd66+8];
	ld.global.f32 	%f35, [%rd31];
	fma.rn.f32 	%f36, %f34, %f35, %f33;
	ld.global.f32 	%f37, [%rd66+12];
	ld.global.f32 	%f38, [%rd32];
	fma.rn.f32 	%f66, %f37, %f38, %f36;
	add.s32 	%r36, %r36, 8;
	add.s32 	%r35, %r35, %r7;
	add.s64 	%rd66, %rd66, 32;
	setp.ne.s32 	%p3, %r36, 0;
	@%p3 bra 	$L__BB0_3;
$L__BB0_4:
	setp.eq.s32 	%p4, %r4, 0;
	@%p4 bra 	$L__BB0_12;
	and.b32  	%r13, %r18, 3;
	setp.lt.u32 	%p5, %r4, 4;
	@%p5 bra 	$L__BB0_7;
	add.s32 	%r27, %r38, %r3;
	mul.wide.u32 	%rd34, %r27, 4;
	add.s64 	%rd35, %rd2, %rd34;
	ld.global.f32 	%f40, [%rd35];
	mad.lo.s32 	%r28, %r38, %r18, %r2;
	mul.wide.s32 	%rd36, %r28, 4;
	add.s64 	%rd37, %rd1, %rd36;
	ld.global.f32 	%f41, [%rd37];
	fma.rn.f32 	%f42, %f40, %f41, %f66;
	cvt.u64.u32 	%rd38, %r3;
	cvt.u64.u32 	%rd39, %r38;
	add.s64 	%rd40, %rd39, %rd38;
	shl.b64 	%rd41, %rd40, 2;
	add.s64 	%rd42, %rd2, %rd41;
	ld.global.f32 	%f43, [%rd42+4];
	mul.wide.s32 	%rd43, %r18, 4;
	add.s64 	%rd44, %rd37, %rd43;
	ld.global.f32 	%f44, [%rd44];
	fma.rn.f32 	%f45, %f43, %f44, %f42;
	ld.global.f32 	%f46, [%rd42+8];
	add.s64 	%rd45, %rd44, %rd43;
	ld.global.f32 	%f47, [%rd45];
	fma.rn.f32 	%f48, %f46, %f47, %f45;
	ld.global.f32 	%f49, [%rd42+12];
	add.s64 	%rd46, %rd45, %rd43;
	ld.global.f32 	%f50, [%rd46];
	fma.rn.f32 	%f66, %f49, %f50, %f48;
	add.s32 	%r38, %r38, 4;
$L__BB0_7:
	setp.eq.s32 	%p6, %r13, 0;
	@%p6 bra 	$L__BB0_12;
	setp.eq.s32 	%p7, %r13, 1;
	@%p7 bra 	$L__BB0_10;
	add.s32 	%r29, %r38, %r3;
	mul.wide.u32 	%rd47, %r29, 4;
	add.s64 	%rd48, %rd2, %rd47;
	ld.global.f32 	%f52, [%rd48];
	mad.lo.s32 	%r30, %r38, %r18, %r2;
	mul.wide.s32 	%rd49, %r30, 4;
	add.s64 	%rd50, %rd1, %rd49;
	ld.global.f32 	%f53, [%rd50];
	fma.rn.f32 	%f54, %f52, %f53, %f66;
	cvt.u64.u32 	%rd51, %r3;
	cvt.u64.u32 	%rd52, %r38;
	add.s64 	%rd53, %rd52, %rd51;
	shl.b64 	%rd54, %rd53, 2;
	add.s64 	%rd55, %rd2, %rd54;
	ld.global.f32 	%f55, [%rd55+4];
	mul.wide.s32 	%rd56, %r18, 4;
	add.s64 	%rd57, %rd50, %rd56;
	ld.global.f32 	%f56, [%rd57];
	fma.rn.f32 	%f66, %f55, %f56, %f54;
	add.s32 	%r38, %r38, 2;
$L__BB0_10:
	and.b32  	%r31, %r18, 1;
	setp.eq.b32 	%p8, %r31, 1;
	not.pred 	%p9, %p8;
	@%p9 bra 	$L__BB0_12;
	add.s32 	%r32, %r38, %r3;
	mul.wide.u32 	%rd58, %r32, 4;
	add.s64 	%rd59, %rd2, %rd58;
	ld.global.f32 	%f57, [%rd59];
	mad.lo.s32 	%r33, %r38, %r18, %r2;
	mul.wide.s32 	%rd60, %r33, 4;
	add.s64 	%rd61, %rd1, %rd60;
	ld.global.f32 	%f58, [%rd61];
	fma.rn.f32 	%f66, %f57, %f58, %f66;
$L__BB0_12:
	ld.param.u64 	%rd65, [_Z12matmulkernelPfS_S_i_param_2];
	add.s32 	%r34, %r3, %r2;
	cvta.to.global.u64 	%rd62, %rd65;
	mul.wide.s32 	%rd63, %r34, 4;
	add.s64 	%rd64, %rd62, %rd63;
	st.global.f32 	[%rd64], %f66;
$L__BB0_13:
	ret;

}


// ===== COMPILED SASS (sm_100) =====

	.target	sm_100

	.elftype	@"ET_EXEC"


//--------------------- .note.nv.tkinfo           --------------------------
	.section	.note.nv.tkinfo,"",@"SHT_NOTE"
	.sectionflags	@"SHF_NOTE_NV_TKINFO"
	.tkinfo
        /*0018*/ 	.word	0x00000002
        /*0030*/ 	.string	""
        /*0030*/ 	.string	"ptxas"
        /*0030*/ 	.string	"Cuda compilation tools, release 13.0, V13.0.88"
        /*0030*/ 	.string	"Build cuda_13.0.r13.0/compiler.36424714_0"
        /*0030*/ 	.string	"-arch sm_100 -m 64 "



//--------------------- .note.nv.cuinfo           --------------------------
	.section	.note.nv.cuinfo,"",@"SHT_NOTE"
	.sectionflags	@"SHF_NOTE_NV_CUINFO"
        /*0018*/ 	.short	0x0002
        /*001a*/ 	.short	0x0064
        /*001c*/ 	.short	0x0082
	.zero		2


//--------------------- .nv.info                  --------------------------
	.section	.nv.info,"",@"SHT_CUDA_INFO"
	.align	4


	//----- nvinfo : EIATTR_REGCOUNT
	.align		4
        /*0000*/ 	.byte	0x04, 0x2f
        /*0002*/ 	.short	(.L_1 - .L_0)
	.align		4
.L_0:
        /*0004*/ 	.word	index@(_Z12matmulkernelPfS_S_i)
        /*0008*/ 	.word	0x0000001e


	//----- nvinfo : EIATTR_FRAME_SIZE
	.align		4
.L_1:
        /*000c*/ 	.byte	0x04, 0x11
        /*000e*/ 	.short	(.L_3 - .L_2)
	.align		4
.L_2:
        /*0010*/ 	.word	index@(_Z12matmulkernelPfS_S_i)
        /*0014*/ 	.word	0x00000000


	//----- nvinfo : EIATTR_MIN_STACK_SIZE
	.align		4
.L_3:
        /*0018*/ 	.byte	0x04, 0x12
        /*001a*/ 	.short	(.L_5 - .L_4)
	.align		4
.L_4:
        /*001c*/ 	.word	index@(_Z12matmulkernelPfS_S_i)
        /*0020*/ 	.word	0x00000000
.L_5:


//--------------------- .nv.compat                --------------------------
	.section	.nv.compat,"",@"SHT_CUDA_COMPAT_INFO"
	.align	4
        /*0000*/ 	.byte	0x02, 0x09, 0x00, 0x00, 0x02, 0x02, 0x01, 0x00, 0x02, 0x05, 0x05, 0x00, 0x03, 0x07, 0x01, 0x01
        /*0010*/ 	.byte	0x02, 0x03, 0x00, 0x00, 0x02, 0x06, 0x01, 0x00, 0x04, 0x0b, 0x08, 0x00, 0x09, 0x00, 0x00, 0x00
        /*0020*/ 	.byte	0x00, 0x00, 0x00, 0x00


//--------------------- .nv.info._Z12matmulkernelPfS_S_i --------------------------
	.section	.nv.info._Z12matmulkernelPfS_S_i,"",@"SHT_CUDA_INFO"
	.sectionflags	@""
	.align	4


	//----- nvinfo : EIATTR_CUDA_API_VERSION
	.align		4
        /*0000*/ 	.byte	0x04, 0x37
        /*0002*/ 	.short	(.L_7 - .L_6)
.L_6:
        /*0004*/ 	.word	0x00000082


	//----- nvinfo : EIATTR_KPARAM_INFO
	.align		4
.L_7:
        /*0008*/ 	.byte	0x04, 0x17
        /*000a*/ 	.short	(.L_9 - .L_8)
.L_8:
        /*000c*/ 	.word	0x00000000
        /*0010*/ 	.short	0x0003
        /*0012*/ 	.short	0x0018
        /*0014*/ 	.byte	0x00, 0xf0, 0x11, 0x00


	//----- nvinfo : EIATTR_KPARAM_INFO
	.align		4
.L_9:
        /*0018*/ 	.byte	0x04, 0x17
        /*001a*/ 	.short	(.L_11 - .L_10)
.L_10:
        /*001c*/ 	.word	0x00000000
        /*0020*/ 	.short	0x0002
        /*0022*/ 	.short	0x0010
        /*0024*/ 	.byte	0x00, 0xf5, 0x21, 0x00


	//----- nvinfo : EIATTR_KPARAM_INFO
	.align		4
.L_11:
        /*0028*/ 	.byte	0x04, 0x17
        /*002a*/ 	.short	(.L_13 - .L_12)
.L_12:
        /*002c*/ 	.word	0x00000000
        /*0030*/ 	.short	0x0001
        /*0032*/ 	.short	0x0008
        /*0034*/ 	.byte	0x00, 0xf5, 0x21, 0x00


	//----- nvinfo : EIATTR_KPARAM_INFO
	.align		4
.L_13:
        /*0038*/ 	.byte	0x04, 0x17
        /*003a*/ 	.short	(.L_15 - .L_14)
.L_14:
        /*003c*/ 	.word	0x00000000
        /*0040*/ 	.short	0x0000
        /*0042*/ 	.short	0x0000
        /*0044*/ 	.byte	0x00, 0xf5, 0x21, 0x00


	//----- nvinfo : EIATTR_SPARSE_MMA_MASK
	.align		4
.L_15:
        /*0048*/ 	.byte	0x03, 0x50
        /*004a*/ 	.short	0x0000


	//----- nvinfo : EIATTR_MAXREG_COUNT
	.align		4
        /*004c*/ 	.byte	0x03, 0x1b
        /*004e*/ 	.short	0x00ff


	//----- nvinfo : EIATTR_MERCURY_ISA_VERSION
	.align		4
        /*0050*/ 	.byte	0x03, 0x5f
        /*0052*/ 	.short	0x0101


	//----- nvinfo : EIATTR_VRC_CTA_INIT_COUNT
	.align		4
        /*0054*/ 	.byte	0x02, 0x4a
	.zero		1
	.zero		1


	//----- nvinfo : EIATTR_EXIT_INSTR_OFFSETS
	.align		4
        /*0058*/ 	.byte	0x04, 0x1c
        /*005a*/ 	.short	(.L_17 - .L_16)


	//   ....[0]....
.L_16:
        /*005c*/ 	.word	0x000000c0


	//   ....[1]....
        /*0060*/ 	.word	0x00000a90


	//----- nvinfo : EIATTR_CBANK_PARAM_SIZE
	.align		4
.L_17:
        /*0064*/ 	.byte	0x03, 0x19
        /*0066*/ 	.short	0x001c


	//----- nvinfo : EIATTR_PARAM_CBANK
	.align		4
        /*0068*/ 	.byte	0x04, 0x0a
        /*006a*/ 	.short	(.L_19 - .L_18)
	.align		4
.L_18:
        /*006c*/ 	.word	index@(.nv.constant0._Z12matmulkernelPfS_S_i)
        /*0070*/ 	.short	0x0380
        /*0072*/ 	.short	0x001c


	//----- nvinfo : EIATTR_SW_WAR
	.align		4
.L_19:
        /*0074*/ 	.byte	0x04, 0x36
        /*0076*/ 	.short	(.L_21 - .L_20)
.L_20:
        /*0078*/ 	.word	0x00000008
.L_21:


//--------------------- .nv.callgraph             --------------------------
	.section	.nv.callgraph,"",@"SHT_CUDA_CALLGRAPH"
	.align	4
	.sectionentsize	8
	.align		4
        /*0000*/ 	.word	0x00000000
	.align		4
        /*0004*/ 	.word	0xffffffff
	.align		4
        /*0008*/ 	.word	0x00000000
	.align		4
        /*000c*/ 	.word	0xfffffffe
	.align		4
        /*0010*/ 	.word	0x00000000
	.align		4
        /*0014*/ 	.word	0xfffffffd
	.align		4
        /*0018*/ 	.word	0x00000000
	.align		4
        /*001c*/ 	.word	0xfffffffc


//--------------------- .text._Z12matmulkernelPfS_S_i --------------------------
	.section	.text._Z12matmulkernelPfS_S_i,"ax",@progbits
	.align	128
        .global         _Z12matmulkernelPfS_S_i
        .type           _Z12matmulkernelPfS_S_i,@function
        .size           _Z12matmulkernelPfS_S_i,(.L_x_5 - _Z12matmulkernelPfS_S_i)
        .other          _Z12matmulkernelPfS_S_i,@"STO_CUDA_ENTRY STV_DEFAULT"
_Z12matmulkernelPfS_S_i:
.text._Z12matmulkernelPfS_S_i:
[----:B------:R-:W-:Y:S01]  /*0000*/  LDC R1, c[0x0][0x37c] ;  /* 0x0000df00ff017b82 */ /* 0x000fe20000000800 */
[----:B------:R-:W0:Y:S07]  /*0010*/  S2R R0, SR_TID.Y ;  /* 0x0000000000007919 */ /* 0x000e2e0000002200 */
[----:B------:R-:W0:Y:S01]  /*0020*/  S2UR UR4, SR_CTAID.Y ;  /* 0x00000000000479c3 */ /* 0x000e220000002600 */
[----:B------:R-:W1:Y:S01]  /*0030*/  LDCU UR20, c[0x0][0x398] ;  /* 0x00007300ff1477ac */ /* 0x000e620008000800 */
[----:B------:R-:W2:Y:S06]  /*0040*/  S2R R3, SR_TID.X ;  /* 0x0000000000037919 */ /* 0x000eac0000002100 */
[----:B------:R-:W0:Y:S08]  /*0050*/  LDC R13, c[0x0][0x364] ;  /* 0x0000d900ff0d7b82 */ /* 0x000e300000000800 */
[----:B------:R-:W2:Y:S08]  /*0060*/  S2UR UR5, SR_CTAID.X ;  /* 0x00000000000579c3 */ /* 0x000eb00000002500 */
[----:B------:R-:W2:Y:S01]  /*0070*/  LDC R2, c[0x0][0x360] ;  /* 0x0000d800ff027b82 */ /* 0x000ea20000000800 */
[----:B0-----:R-:W-:-:S02]  /*0080*/  IMAD R13, R13, UR4, R0 ;  /* 0x000000040d0d7c24 */ /* 0x001fc4000f8e0200 */
[----:B--2---:R-:W-:-:S05]  /*0090*/  IMAD R0, R2, UR5, R3 ;  /* 0x0000000502007c24 */ /* 0x004fca000f8e0203 */
[----:B------:R-:W-:-:S04]  /*00a0*/  VIMNMX R2, PT, PT, R13, R0, !PT ;  /* 0x000000000d027248 */ /* 0x000fc80007fe0100 */
[----:B-1----:R-:W-:-:S13]  /*00b0*/  ISETP.GE.AND P0, PT, R2, UR20, PT ;  /* 0x0000001402007c0c */ /* 0x002fda000bf06270 */
[----:B------:R-:W-:Y:S05]  /*00c0*/  @P0 EXIT ;  /* 0x000000000000094d */ /* 0x000fea0003800000 */
[----:B------:R-:W-:Y:S01]  /*00d0*/  UISETP.GE.U32.AND UP0, UPT, UR20, 0x8, UPT ;  /* 0x000000081400788c */ /* 0x000fe2000bf06070 */
[----:B------:R-:W-:Y:S02]  /*00e0*/  HFMA2 R12, -RZ, RZ, 0, 0 ;  /* 0x00000000ff0c7431 */ /* 0x000fe400000001ff */
[----:B------:R-:W-:Y:S01]  /*00f0*/  IMAD R13, R13, UR20, RZ ;  /* 0x000000140d0d7c24 */ /* 0x000fe2000f8e02ff */
[----:B------:R-:W-:Y:S01]  /*0100*/  UMOV UR4, URZ ;  /* 0x000000ff00047c82 */ /* 0x000fe20008000000 */
[----:B------:R-:W0:Y:S04]  /*0110*/  LDCU.64 UR18, c[0x0][0x358] ;  /* 0x00006b00ff1277ac */ /* 0x000e280008000a00 */
[----:B------:R-:W-:Y:S05]  /*0120*/  BRA.U !UP0, `(.L_x_0) ;  /* 0x0000000508047547 */ /* 0x000fea000b800000 */
[----:B------:R-:W1:Y:S01]  /*0130*/  LDCU.128 UR24, c[0x0][0x380] ;  /* 0x00007000ff1877ac */ /* 0x000e620008000c00 */
[----:B------:R-:W-:Y:S02]  /*0140*/  MOV R12, RZ ;  /* 0x000000ff000c7202 */ /* 0x000fe40000000f00 */
[----:B------:R-:W-:Y:S01]  /*0150*/  MOV R14, R0 ;  /* 0x00000000000e7202 */ /* 0x000fe20000000f00 */
[----:B------:R-:W-:-:S04]  /*0160*/  ULOP3.LUT UR4, UR20, 0x7ffffff8, URZ, 0xc0, !UPT ;  /* 0x7ffffff814047892 */ /* 0x000fc8000f8ec0ff */
[----:B------:R-:W-:Y:S01]  /*0170*/  UIADD3 UR5, UPT, UPT, -UR4, URZ, URZ ;  /* 0x000000ff04057290 */ /* 0x000fe2000fffe1ff */
[----:B-1----:R-:W-:Y:S01]  /*0180*/  MOV R2, UR24 ;  /* 0x0000001800027c02 */ /* 0x002fe20008000f00 */
[----:B------:R-:W-:Y:S01]  /*0190*/  UIMAD.WIDE UR6, UR20, 0x8, UR26 ;  /* 0x00000008140678a5 */ /* 0x000fe2000f8e021a */
[----:B------:R-:W-:Y:S01]  /*01a0*/  MOV R3, UR25 ;  /* 0x0000001900037c02 */ /* 0x000fe20008000f00 */
[----:B------:R-:W-:Y:S02]  /*01b0*/  UIMAD.WIDE UR8, UR20, 0xc, UR26 ;  /* 0x0000000c140878a5 */ /* 0x000fe4000f8e021a */
[----:B------:R-:W-:Y:S01]  /*01c0*/  UIMAD.WIDE UR10, UR20, 0x10, UR26 ;  /* 0x00000010140a78a5 */ /* 0x000fe2000f8e021a */
[----:B------:R-:W-:Y:S01]  /*01d0*/  IMAD.WIDE.U32 R2, R13, 0x4, R2 ;  /* 0x000000040d027825 */ /* 0x000fe200078e0002 */
[----:B------:R-:W-:Y:S02]  /*01e0*/  UIMAD.WIDE UR12, UR20, 0x14, UR26 ;  /* 0x00000014140c78a5 */ /* 0x000fe4000f8e021a */
[----:B------:R-:W-:Y:S01]  /*01f0*/  UIMAD.WIDE UR14, UR20, 0x18, UR26 ;  /* 0x00000018140e78a5 */ /* 0x000fe2000f8e021a */
[----:B------:R-:W-:Y:S01]  /*0200*/  IADD3 R2, P0, PT, R2, 0x10, RZ ;  /* 0x0000001002027810 */ /* 0x000fe20007f1e0ff */
[----:B------:R-:W-:-:S03]  /*0210*/  UIMAD.WIDE UR16, UR20, 0x1c, UR26 ;  /* 0x0000001c141078a5 */ /* 0x000fc6000f8e021a */
[----:B------:R-:W-:-:S09]  /*0220*/  IADD3.X R3, PT, PT, RZ, R3, RZ, P0, !PT ;  /* 0x00000003ff037210 */ /* 0x000fd200007fe4ff */
.L_x_1:
[----:B------:R-:W-:Y:S01]  /*0230*/  UIMAD.WIDE UR22, UR20, 0x4, UR26 ;  /* 0x00000004141678a5 */ /* 0x000fe2000f8e021a */
[----:B------:R-:W-:Y:S02]  /*0240*/  IMAD.MOV.U32 R23, RZ, RZ, 0x4 ;  /* 0x00000004ff177424 */ /* 0x000fe400078e00ff */
[----:B------:R-:W-:Y:S01]  /*0250*/  HFMA2 R11, -RZ, RZ, 0, 2.384185791015625e-07 ;  /* 0x00000004ff0b7431 */ /* 0x000fe200000001ff */
[----:B------:R-:W-:Y:S01]  /*0260*/  MOV R25, 0x4 ;  /* 0x0000000400197802 */ /* 0x000fe20000000f00 */
[----:B0-----:R-:W2:Y:S01]  /*0270*/  LDG.E R21, desc[UR18][R2.64+-0x10] ;  /* 0xfffff01202157981 */ /* 0x001ea2000c1e1900 */
[C---:B------:R-:W-:Y:S01]  /*0280*/  IMAD.WIDE R22, R14.reuse, R23, UR26 ;  /* 0x0000001a0e167e25 */ /* 0x040fe2000f8e0217 */
[----:B------:R-:W-:Y:S02]  /*0290*/  MOV R8, UR22 ;  /* 0x0000001600087c02 */ /* 0x000fe40008000f00 */
[----:B------:R-:W-:Y:S01]  /*02a0*/  MOV R9, UR23 ;  /* 0x0000001700097c02 */ /* 0x000fe20008000f00 */
[----:B------:R-:W3:Y:S02]  /*02b0*/  LDG.E R19, desc[UR18][R2.64+-0xc] ;  /* 0xfffff41202137981 */ /* 0x000ee4000c1e1900 */
[----:B------:R-:W-:-:S02]  /*02c0*/  IMAD.WIDE R8, R14, 0x4, R8 ;  /* 0x000000040e087825 */ /* 0x000fc400078e0208 */
[----:B------:R-:W2:Y:S01]  /*02d0*/  LDG.E R22, desc[UR18][R22.64] ;  /* 0x0000001216167981 */ /* 0x000ea2000c1e1900 */
[----:B------:R-:W-:Y:S01]  /*02e0*/  MOV R5, 0x4 ;  /* 0x0000000400057802 */ /* 0x000fe20000000f00 */
[C---:B------:R-:W-:Y:S02]  /*02f0*/  IMAD.WIDE R24, R14.reuse, R25, UR6 ;  /* 0x000000060e187e25 */ /* 0x040fe4000f8e0219 */
[----:B------:R0:W3:Y:S02]  /*0300*/  LDG.E R20, desc[UR18][R8.64] ;  /* 0x0000001208147981 */ /* 0x0000e4000c1e1900 */
[----:B------:R-:W-:Y:S02]  /*0310*/  IMAD.WIDE R10, R14, R11, UR8 ;  /* 0x000000080e0a7e25 */ /* 0x000fe4000f8e020b */
[----:B------:R-:W4:Y:S04]  /*0320*/  LDG.E R18, desc[UR18][R24.64] ;  /* 0x0000001218127981 */ /* 0x000f28000c1e1900 */
[----:B------:R-:W4:Y:S01]  /*0330*/  LDG.E R17, desc[UR18][R2.64+-0x8] ;  /* 0xfffff81202117981 */ /* 0x000f22000c1e1900 */
[----:B0-----:R-:W-:-:S02]  /*0340*/  HFMA2 R9, -RZ, RZ, 0, 2.384185791015625e-07 ;  /* 0x00000004ff097431 */ /* 0x001fc400000001ff */
[----:B------:R-:W-:Y:S01]  /*0350*/  IMAD.MOV.U32 R7, RZ, RZ, 0x4 ;  /* 0x00000004ff077424 */ /* 0x000fe200078e00ff */
[----:B------:R0:W5:Y:S01]  /*0360*/  LDG.E R16, desc[UR18][R10.64] ;  /* 0x000000120a107981 */ /* 0x000162000c1e1900 */
[----:B------:R-:W-:-:S03]  /*0370*/  IMAD.WIDE R4, R14, R5, UR10 ;  /* 0x0000000a0e047e25 */ /* 0x000fc6000f8e0205 */
[----:B------:R-:W5:Y:S01]  /*0380*/  LDG.E R15, desc[UR18][R2.64+-0x4] ;  /* 0xfffffc12020f7981 */ /* 0x000f62000c1e1900 */
[C---:B------:R-:W-:Y:S01]  /*0390*/  IMAD.WIDE R6, R14.reuse, R7, UR12 ;  /* 0x0000000c0e067e25 */ /* 0x040fe2000f8e0207 */
[----:B------:R-:W-:Y:S02]  /*03a0*/  MOV R27, 0x4 ;  /* 0x00000004001b7802 */ /* 0x000fe40000000f00 */
[----:B------:R1:W5:Y:S01]  /*03b0*/  LDG.E R4, desc[UR18][R4.64] ;  /* 0x0000001204047981 */ /* 0x000362000c1e1900 */
[----:B------:R-:W-:-:S03]  /*03c0*/  IMAD.WIDE R8, R14, R9, UR14 ;  /* 0x0000000e0e087e25 */ /* 0x000fc6000f8e0209 */
[----:B------:R-:W5:Y:S01]  /*03d0*/  LDG.E R23, desc[UR18][R2.64] ;  /* 0x0000001202177981 */ /* 0x000f62000c1e1900 */
[----:B0-----:R-:W-:-:S03]  /*03e0*/  IMAD.WIDE R10, R14, R27, UR16 ;  /* 0x000000100e0a7e25 */ /* 0x001fc6000f8e021b */
[----:B------:R-:W5:Y:S04]  /*03f0*/  LDG.E R7, desc[UR18][R6.64] ;  /* 0x0000001206077981 */ /* 0x000f68000c1e1900 */
[----:B------:R-:W5:Y:S04]  /*0400*/  LDG.E R24, desc[UR18][R2.64+0x4] ;  /* 0x0000041202187981 */ /* 0x000f68000c1e1900 */
[----:B------:R-:W5:Y:S04]  /*0410*/  LDG.E R8, desc[UR18][R8.64] ;  /* 0x0000001208087981 */ /* 0x000f68000c1e1900 */
[----:B------:R-:W5:Y:S04]  /*0420*/  LDG.E R25, desc[UR18][R2.64+0x8] ;  /* 0x0000081202197981 */ /* 0x000f68000c1e1900 */
[----:B------:R-:W5:Y:S04]  /*0430*/  LDG.E R10, desc[UR18][R10.64] ;  /* 0x000000120a0a7981 */ /* 0x000f68000c1e1900 */
[----:B------:R0:W5:Y:S01]  /*0440*/  LDG.E R27, desc[UR18][R2.64+0xc] ;  /* 0x00000c12021b7981 */ /* 0x000162000c1e1900 */
[----:B------:R-:W-:-:S04]  /*0450*/  UIADD3 UR5, UPT, UPT, UR5, 0x8, URZ ;  /* 0x0000000805057890 */ /* 0x000fc8000fffe0ff */
[----:B------:R-:W-:Y:S01]  /*0460*/  UISETP.NE.AND UP0, UPT, UR5, URZ, UPT ;  /* 0x000000ff0500728c */ /* 0x000fe2000bf05270 */
[----:B-1----:R-:W-:Y:S02]  /*0470*/  MOV R5, UR20 ;  /* 0x0000001400057c02 */ /* 0x002fe40008000f00 */
[----:B0-----:R-:W-:Y:S02]  /*0480*/  IADD3 R2, P0, PT, R2, 0x20, RZ ;  /* 0x0000002002027810 */ /* 0x001fe40007f1e0ff */
[----:B------:R-:W-:Y:S02]  /*0490*/  LEA R14, R5, R14, 0x3 ;  /* 0x0000000e050e7211 */ /* 0x000fe400078e18ff */
[----:B------:R-:W-:Y:S01]  /*04a0*/  IADD3.X R3, PT, PT, RZ, R3, RZ, P0, !PT ;  /* 0x00000003ff037210 */ /* 0x000fe200007fe4ff */
[----:B--2---:R-:W-:-:S04]  /*04b0*/  FFMA R22, R21, R22, R12 ;  /* 0x0000001615167223 */ /* 0x004fc8000000000c */
[----:B---3--:R-:W-:-:S04]  /*04c0*/  FFMA R20, R19, R20, R22 ;  /* 0x0000001413147223 */ /* 0x008fc80000000016 */
[----:B----4-:R-:W-:-:S04]  /*04d0*/  FFMA R18, R17, R18, R20 ;  /* 0x0000001211127223 */ /* 0x010fc80000000014 */
[----:B-----5:R-:W-:-:S04]  /*04e0*/  FFMA R16, R15, R16, R18 ;  /* 0x000000100f107223 */ /* 0x020fc80000000012 */
[----:B------:R-:W-:-:S04]  /*04f0*/  FFMA R23, R23, R4, R16 ;  /* 0x0000000417177223 */ /* 0x000fc80000000010 */
[----:B------:R-:W-:-:S04]  /*0500*/  FFMA R24, R24, R7, R23 ;  /* 0x0000000718187223 */ /* 0x000fc80000000017 */
[----:B------:R-:W-:-:S04]  /*0510*/  FFMA R8, R25, R8, R24 ;  /* 0x0000000819087223 */ /* 0x000fc80000000018 */
[----:B------:R-:W-:Y:S01]  /*0520*/  FFMA R12, R27, R10, R8 ;  /* 0x0000000a1b0c7223 */ /* 0x000fe20000000008 */
[----:B------:R-:W-:Y:S06]  /*0530*/  BRA.U UP0, `(.L_x_1) ;  /* 0xfffffffd003c7547 */ /* 0x000fec000b83ffff */
.L_x_0:
[----:B------:R-:W-:-:S04]  /*0540*/  ULOP3.LUT UR6, UR20, 0x7, URZ, 0xc0, !UPT ;  /* 0x0000000714067892 */ /* 0x000fc8000f8ec0ff */
[----:B------:R-:W-:-:S09]  /*0550*/  UISETP.NE.AND UP0, UPT, UR6, URZ, UPT ;  /* 0x000000ff0600728c */ /* 0x000fd2000bf05270 */
[----:B------:R-:W-:Y:S05]  /*0560*/  BRA.U !UP0, `(.L_x_2) ;  /* 0x0000000508387547 */ /* 0x000fea000b800000 */
[----:B------:R-:W-:Y:S02]  /*0570*/  UISETP.GE.U32.AND UP0, UPT, UR6, 0x4, UPT ;  /* 0x000000040600788c */ /* 0x000fe4000bf06070 */
[----:B------:R-:W-:-:S04]  /*0580*/  ULOP3.LUT UR5, UR20, 0x3, URZ, 0xc0, !UPT ;  /* 0x0000000314057892 */ /* 0x000fc8000f8ec0ff */
[----:B------:R-:W-:-:S03]  /*0590*/  UISETP.NE.AND UP1, UPT, UR5, URZ, UPT ;  /* 0x000000ff0500728c */ /* 0x000fc6000bf25270 */
[----:B------:R-:W-:Y:S08]  /*05a0*/  BRA.U !UP0, `(.L_x_3) ;  /* 0x00000001087c7547 */ /* 0x000ff0000b800000 */
[----:B------:R-:W1:Y:S01]  /*05b0*/  LDC.64 R6, c[0x0][0x388] ;  /* 0x0000e200ff067b82 */ /* 0x000e620000000a00 */
[----:B------:R-:W2:Y:S01]  /*05c0*/  LDCU.64 UR6, c[0x0][0x380] ;  /* 0x00007000ff0677ac */ /* 0x000ea20008000a00 */
[----:B------:R-:W-:Y:S01]  /*05d0*/  IMAD.U32 R9, RZ, RZ, UR4 ;  /* 0x00000004ff097e24 */ /* 0x000fe2000f8e00ff */
[C---:B------:R-:W-:Y:S02]  /*05e0*/  IADD3 R3, PT, PT, R13.reuse, UR4, RZ ;  /* 0x000000040d037c10 */ /* 0x040fe4000fffe0ff */
[----:B------:R-:W-:Y:S01]  /*05f0*/  IADD3 R10, P0, PT, R13, UR4, RZ ;  /* 0x000000040d0a7c10 */ /* 0x000fe2000ff1e0ff */
[----:B------:R-:W-:Y:S01]  /*0600*/  IMAD R9, R9, UR20, R0 ;  /* 0x0000001409097c24 */ /* 0x000fe2000f8e0200 */
[----:B------:R-:W-:Y:S01]  /*0610*/  MOV R11, UR20 ;  /* 0x00000014000b7c02 */ /* 0x000fe20008000f00 */
[----:B------:R-:W3:Y:S01]  /*0620*/  LDC.64 R4, c[0x0][0x380] ;  /* 0x0000e000ff047b82 */ /* 0x000ee20000000a00 */
[----:B------:R-:W-:Y:S01]  /*0630*/  MOV R15, UR20 ;  /* 0x00000014000f7c02 */ /* 0x000fe20008000f00 */
[----:B-1----:R-:W-:Y:S01]  /*0640*/  IMAD.WIDE R6, R9, 0x4, R6 ;  /* 0x0000000409067825 */ /* 0x002fe200078e0206 */
[----:B------:R-:W-:-:S05]  /*0650*/  MOV R9, UR20 ;  /* 0x0000001400097c02 */ /* 0x000fca0008000f00 */
[----:B------:R-:W-:Y:S02]  /*0660*/  IMAD.WIDE R8, R9, 0x4, R6 ;  /* 0x0000000409087825 */ /* 0x000fe400078e0206 */
[----:B0-----:R-:W4:Y:S02]  /*0670*/  LDG.E R6, desc[UR18][R6.64] ;  /* 0x0000001206067981 */ /* 0x001f24000c1e1900 */
[----:B---3--:R-:W-:Y:S01]  /*0680*/  IMAD.WIDE.U32 R4, R3, 0x4, R4 ;  /* 0x0000000403047825 */ /* 0x008fe200078e0004 */
[----:B------:R-:W-:Y:S01]  /*0690*/  IADD3.X R3, PT, PT, RZ, RZ, RZ, P0, !PT ;  /* 0x000000ffff037210 */ /* 0x000fe200007fe4ff */
[----:B------:R-:W3:Y:S01]  /*06a0*/  LDG.E R17, desc[UR18][R8.64] ;  /* 0x0000001208117981 */ /* 0x000ee2000c1e1900 */
[----:B--2---:R-:W-:-:S03]  /*06b0*/  LEA R2, P0, R10, UR6, 0x2 ;  /* 0x000000060a027c11 */ /* 0x004fc6000f8010ff */
[----:B------:R-:W4:Y:S01]  /*06c0*/  LDG.E R5, desc[UR18][R4.64] ;  /* 0x0000001204057981 */ /* 0x000f22000c1e1900 */
[----:B------:R-:W-:Y:S01]  /*06d0*/  LEA.HI.X R3, R10, UR7, R3, 0x2, P0 ;  /* 0x000000070a037c11 */ /* 0x000fe200080f1403 */
[----:B------:R-:W-:-:S04]  /*06e0*/  IMAD.WIDE R10, R11, 0x4, R8 ;  /* 0x000000040b0a7825 */ /* 0x000fc800078e0208 */
[----:B------:R-:W3:Y:S01]  /*06f0*/  LDG.E R16, desc[UR18][R2.64+0x4] ;  /* 0x0000041202107981 */ /* 0x000ee2000c1e1900 */
[----:B------:R-:W-:-:S03]  /*0700*/  IMAD.WIDE R14, R15, 0x4, R10 ;  /* 0x000000040f0e7825 */ /* 0x000fc600078e020a */
[----:B------:R-:W2:Y:S04]  /*0710*/  LDG.E R19, desc[UR18][R10.64] ;  /* 0x000000120a137981 */ /* 0x000ea8000c1e1900 */
[----:B------:R-:W2:Y:S04]  /*0720*/  LDG.E R18, desc[UR18][R2.64+0x8] ;  /* 0x0000081202127981 */ /* 0x000ea8000c1e1900 */
[----:B------:R-:W5:Y:S04]  /*0730*/  LDG.E R20, desc[UR18][R2.64+0xc] ;  /* 0x00000c1202147981 */ /* 0x000f68000c1e1900 */
[----:B------:R-:W5:Y:S01]  /*0740*/  LDG.E R14, desc[UR18][R14.64] ;  /* 0x000000120e0e7981 */ /* 0x000f62000c1e1900 */
[----:B------:R-:W-:Y:S01]  /*0750*/  UIADD3 UR4, UPT, UPT, UR4, 0x4, URZ ;  /* 0x0000000404047890 */ /* 0x000fe2000fffe0ff */
[----:B----4-:R-:W-:-:S04]  /*0760*/  FFMA R5, R5, R6, R12 ;  /* 0x0000000605057223 */ /* 0x010fc8000000000c */
[----:B---3--:R-:W-:-:S04]  /*0770*/  FFMA R5, R16, R17, R5 ;  /* 0x0000001110057223 */ /* 0x008fc80000000005 */
[----:B--2---:R-:W-:-:S04]  /*0780*/  FFMA R5, R18, R19, R5 ;  /* 0x0000001312057223 */ /* 0x004fc80000000005 */
[----:B-----5:R-:W-:-:S07]  /*0790*/  FFMA R12, R20, R14, R5 ;  /* 0x0000000e140c7223 */ /* 0x020fce0000000005 */
.L_x_3:
[----:B------:R-:W-:Y:S05]  /*07a0*/  BRA.U !UP1, `(.L_x_2) ;  /* 0x0000000109a87547 */ /* 0x000fea000b800000 */
[----:B------:R-:W-:Y:S01]  /*07b0*/  UISETP.NE.AND UP0, UPT, UR5, 0x1, UPT ;  /* 0x000000010500788c */ /* 0x000fe2000bf05270 */
[----:B------:R-:W-:Y:S01]  /*07c0*/  MOV R7, UR4 ;  /* 0x0000000400077c02 */ /* 0x000fe20008000f00 */
[----:B------:R-:W-:Y:S02]  /*07d0*/  ULOP3.LUT UR5, UR20, 0x1, URZ, 0xc0, !UPT ;  /* 0x0000000114057892 */ /* 0x000fe4000f8ec0ff */
[----:B------:R-:W-:Y:S02]  /*07e0*/  MOV R15, UR20 ;  /* 0x00000014000f7c02 */ /* 0x000fe40008000f00 */
[----:B------:R-:W-:Y:S01]  /*07f0*/  UISETP.NE.U32.AND UP1, UPT, UR5, 0x1, UPT ;  /* 0x000000010500788c */ /* 0x000fe2000bf25070 */
[----:B------:R-:W-:-:S04]  /*0800*/  PLOP3.LUT P1, PT, PT, PT, UP0, 0x80, 0x8 ;  /* 0x000000000008781c */ /* 0x000fc80003f2f008 */
[----:B------:R-:W1:Y:S01]  /*0810*/  @UP0 LDCU.128 UR8, c[0x0][0x380] ;  /* 0x00007000ff0807ac */ /* 0x000e620008000c00 */
[----:B------:R-:W-:Y:S01]  /*0820*/  PLOP3.LUT P0, PT, PT, PT, UP1, 0x80, 0x8 ;  /* 0x000000000008781c */ /* 0x000fe20003f0f018 */
[----:B------:R-:W2:Y:S04]  /*0830*/  @UP0 LDCU.64 UR6, c[0x0][0x380] ;  /* 0x00007000ff0607ac */ /* 0x000ea80008000a00 */
[----:B------:R-:W3:Y:S03]  /*0840*/  @!UP1 LDCU.128 UR12, c[0x0][0x380] ;  /* 0x00007000ff0c97ac */ /* 0x000ee60008000c00 */
[C---:B------:R-:W-:Y:S02]  /*0850*/  @P1 IADD3 R3, PT, PT, R13.reuse, UR4, RZ ;  /* 0x000000040d031c10 */ /* 0x040fe4000fffe0ff */
[----:B------:R-:W-:Y:S01]  /*0860*/  @P1 IADD3 R6, P2, PT, R13, UR4, RZ ;  /* 0x000000040d061c10 */ /* 0x000fe2000ff5e0ff */
[----:B------:R-:W-:Y:S01]  /*0870*/  @UP0 UIADD3 UR4, UPT, UPT, UR4, 0x2, URZ ;  /* 0x0000000204040890 */ /* 0x000fe2000fffe0ff */
[----:B-1----:R-:W-:Y:S01]  /*0880*/  MOV R11, UR9 ;  /* 0x00000009000b7c02 */ /* 0x002fe20008000f00 */
[----:B------:R-:W-:Y:S01]  /*0890*/  IMAD.U32 R10, RZ, RZ, UR8 ;  /* 0x00000008ff0a7e24 */ /* 0x000fe2000f8e00ff */
[----:B------:R-:W-:-:S02]  /*08a0*/  MOV R4, UR10 ;  /* 0x0000000a00047c02 */ /* 0x000fc40008000f00 */
[----:B------:R-:W-:Y:S01]  /*08b0*/  MOV R5, UR11 ;  /* 0x0000000b00057c02 */ /* 0x000fe20008000f00 */
[----:B------:R-:W-:-:S04]  /*08c0*/  @P1 IMAD.WIDE.U32 R10, R3, 0x4, R10 ;  /* 0x00000004030a1825 */ /* 0x000fc800078e000a */
[----:B------:R-:W-:Y:S01]  /*08d0*/  @P1 IMAD R3, R7, UR20, R0 ;  /* 0x0000001407031c24 */ /* 0x000fe2000f8e0200 */
[----:B------:R-:W-:Y:S01]  /*08e0*/  @P1 IADD3.X R7, PT, PT, RZ, RZ, RZ, P2, !PT ;  /* 0x000000ffff071210 */ /* 0x000fe200017fe4ff */
[----:B------:R-:W-:Y:S01]  /*08f0*/  IMAD.U32 R19, RZ, RZ, UR4 ;  /* 0x00000004ff137e24 */ /* 0x000fe2000f8e00ff */
[C---:B--2---:R-:W-:Y:S01]  /*0900*/  @P1 LEA R2, P2, R6.reuse, UR6, 0x2 ;  /* 0x0000000606021c11 */ /* 0x044fe2000f8410ff */
[----:B------:R-:W-:Y:S01]  /*0910*/  @P1 IMAD.WIDE R4, R3, 0x4, R4 ;  /* 0x0000000403041825 */ /* 0x000fe200078e0204 */
[----:B------:R-:W-:Y:S01]  /*0920*/  @!P0 IADD3 R17, PT, PT, R13, UR4, RZ ;  /* 0x000000040d118c10 */ /* 0x000fe2000fffe0ff */
[----:B0-----:R-:W2:Y:S01]  /*0930*/  @P1 LDG.E R11, desc[UR18][R10.64] ;  /* 0x000000120a0b1981 */ /* 0x001ea2000c1e1900 */
[----:B------:R-:W-:Y:S01]  /*0940*/  @P1 LEA.HI.X R3, R6, UR7, R7, 0x2, P2 ;  /* 0x0000000706031c11 */ /* 0x000fe200090f1407 */
[----:B------:R-:W-:Y:S01]  /*0950*/  @!P0 IMAD R19, R19, UR20, R0 ;  /* 0x0000001413138c24 */ /* 0x000fe2000f8e0200 */
[----:B---3--:R-:W-:Y:S01]  /*0960*/  MOV R6, UR12 ;  /* 0x0000000c00067c02 */ /* 0x008fe20008000f00 */
[----:B------:R-:W-:Y:S01]  /*0970*/  @P1 IMAD.WIDE R14, R15, 0x4, R4 ;  /* 0x000000040f0e1825 */ /* 0x000fe200078e0204 */
[----:B------:R-:W-:Y:S01]  /*0980*/  MOV R7, UR13 ;  /* 0x0000000d00077c02 */ /* 0x000fe20008000f00 */
[----:B------:R-:W2:Y:S01]  /*0990*/  @P1 LDG.E R4, desc[UR18][R4.64] ;  /* 0x0000001204041981 */ /* 0x000ea2000c1e1900 */
[----:B------:R-:W-:-:S02]  /*09a0*/  MOV R8, UR14 ;  /* 0x0000000e00087c02 */ /* 0x000fc40008000f00 */
[----:B------:R-:W-:Y:S01]  /*09b0*/  MOV R9, UR15 ;  /* 0x0000000f00097c02 */ /* 0x000fe20008000f00 */
[----:B------:R-:W-:Y:S01]  /*09c0*/  @!P0 IMAD.WIDE.U32 R6, R17, 0x4, R6 ;  /* 0x0000000411068825 */ /* 0x000fe200078e0006 */
[----:B------:R-:W3:Y:S03]  /*09d0*/  @P1 LDG.E R14, desc[UR18][R14.64] ;  /* 0x000000120e0e1981 */ /* 0x000ee6000c1e1900 */
[----:B------:R-:W-:Y:S01]  /*09e0*/  @!P0 IMAD.WIDE R8, R19, 0x4, R8 ;  /* 0x0000000413088825 */ /* 0x000fe200078e0208 */
[----:B------:R-:W3:Y:S04]  /*09f0*/  @P1 LDG.E R2, desc[UR18][R2.64+0x4] ;  /* 0x0000041202021981 */ /* 0x000ee8000c1e1900 */
[----:B------:R-:W4:Y:S04]  /*0a00*/  @!P0 LDG.E R7, desc[UR18][R6.64] ;  /* 0x0000001206078981 */ /* 0x000f28000c1e1900 */
[----:B------:R-:W4:Y:S01]  /*0a10*/  @!P0 LDG.E R8, desc[UR18][R8.64] ;  /* 0x0000001208088981 */ /* 0x000f22000c1e1900 */
[----:B--2---:R-:W-:-:S04]  /*0a20*/  @P1 FFMA R11, R11, R4, R12 ;  /* 0x000000040b0b1223 */ /* 0x004fc8000000000c */
[----:B---3--:R-:W-:-:S04]  /*0a30*/  @P1 FFMA R12, R2, R14, R11 ;  /* 0x0000000e020c1223 */ /* 0x008fc8000000000b */
[----:B----4-:R-:W-:-:S07]  /*0a40*/  @!P0 FFMA R12, R7, R8, R12 ;  /* 0x00000008070c8223 */ /* 0x010fce000000000c */
.L_x_2:
[----:B------:R-:W1:Y:S01]  /*0a50*/  LDC.64 R2, c[0x0][0x390] ;  /* 0x0000e400ff027b82 */ /* 0x000e620000000a00 */
[----:B------:R-:W-:-:S05]  /*0a60*/  IADD3 R13, PT, PT, R0, R13, RZ ;  /* 0x0000000d000d7210 */ /* 0x000fca0007ffe0ff */
[----:B-1----:R-:W-:-:S05]  /*0a70*/  IMAD.WIDE R2, R13, 0x4, R2 ;  /* 0x000000040d027825 */ /* 0x002fca00078e0202 */
[----:B0-----:R-:W-:Y:S01]  /*0a80*/  STG.E desc[UR18][R2.64], R12 ;  /* 0x0000000c02007986 */ /* 0x001fe2000c101912 */
[----:B------:R-:W-:Y:S05]  /*0a90*/  EXIT ;  /* 0x000000000000794d */ /* 0x000fea0003800000 */
.L_x_4:
[----:B------:R-:W-:-:S00]  /*0aa0*/  BRA `(.L_x_4) ;  /* 0xfffffffc00fc7947 */ /* 0x000fc0000383ffff */
[----:B------:R-:W-:-:S00]  /*0ab0*/  NOP ;  /* 0x0000000000007918 */ /* 0x000fc00000000000 */
        /* <DEDUP_REMOVED lines=12> */
.L_x_5:


//--------------------- .nv.shared.reserved.0     --------------------------
	.section	.nv.shared.reserved.0,"aw",@nobits
	.weak		__nv_reservedSMEM_offset_0_alias
	.size		__nv_reservedSMEM_offset_0_alias, 0, 64
	.other		__nv_reservedSMEM_offset_0_alias,@"STO_CUDA_RESERVED_SHARED STV_DEFAULT"
__nv_reservedSMEM_offset_0_alias:
	.zero		0
	.zero		64


//--------------------- .nv.constant0._Z12matmulkernelPfS_S_i --------------------------
	.section	.nv.constant0._Z12matmulkernelPfS_S_i,"a",@progbits
	.sectionflags	@""
	.align	4
.nv.constant0._Z12matmulkernelPfS_S_i:
	.zero		924


//--------------------- SYMBOLS --------------------------

	.type		.nv.reservedSmem.offset0,@object
	.size		.nv.reservedSmem.offset0,0x4
